	.headerflags	@"EF_CUDA_TEXMODE_UNIFIED EF_CUDA_64BIT_ADDRESS EF_CUDA_ACCELERATORS EF_CUDA_SM90 EF_CUDA_VIRTUAL_SM(EF_CUDA_SM90)"
	.elftype	@"ET_EXEC"


//--------------------- .nv.info                  --------------------------
	.section	.nv.info,"",@"SHT_CUDA_INFO"
	.align	4


	//----- nvinfo : EIATTR_REGCOUNT
	.align		4
        /*0000*/ 	.byte	0x04, 0x2f
        /*0002*/ 	.short	(.L_1 - .L_0)
	.align		4
.L_0:
        /*0004*/ 	.word	index@(triton_poi_fused_add_clone_33)
        /*0008*/ 	.word	0x0000000c


	//----- nvinfo : EIATTR_MIN_STACK_SIZE
	.align		4
.L_1:
        /*000c*/ 	.byte	0x04, 0x12
        /*000e*/ 	.short	(.L_3 - .L_2)
	.align		4
.L_2:
        /*0010*/ 	.word	index@(triton_poi_fused_add_clone_33)
        /*0014*/ 	.word	0x00000000


	//----- nvinfo : EIATTR_FRAME_SIZE
	.align		4
.L_3:
        /*0018*/ 	.byte	0x04, 0x11
        /*001a*/ 	.short	(.L_5 - .L_4)
	.align		4
.L_4:
        /*001c*/ 	.word	index@(triton_poi_fused_add_clone_33)
        /*0020*/ 	.word	0x00000000


	//----- nvinfo : EIATTR_MIN_STACK_SIZE
	.align		4
.L_5:
        /*0024*/ 	.byte	0x04, 0x12
        /*0026*/ 	.short	(.L_7 - .L_6)
	.align		4
.L_6:
        /*0028*/ 	.word	index@(triton_poi_fused_add_clone_33)
        /*002c*/ 	.word	0x00000000
.L_7:


//--------------------- .nv.info.triton_poi_fused_add_clone_33 --------------------------
	.section	.nv.info.triton_poi_fused_add_clone_33,"",@"SHT_CUDA_INFO"
	.sectionflags	@""
	.align	4


	//----- nvinfo : EIATTR_CUDA_API_VERSION
	.align		4
        /*0000*/ 	.byte	0x04, 0x37
        /*0002*/ 	.short	(.L_9 - .L_8)
.L_8:
        /*0004*/ 	.word	0x0000007c


	//----- nvinfo : EIATTR_KPARAM_INFO
	.align		4
.L_9:
        /*0008*/ 	.byte	0x04, 0x17
        /*000a*/ 	.short	(.L_11 - .L_10)
.L_10:
        /*000c*/ 	.word	0x00000000
        /*0010*/ 	.short	0x0003
        /*0012*/ 	.short	0x0018
        /*0014*/ 	.byte	0x00, 0xf0, 0x11, 0x00


	//----- nvinfo : EIATTR_KPARAM_INFO
	.align		4
.L_11:
        /*0018*/ 	.byte	0x04, 0x17
        /*001a*/ 	.short	(.L_13 - .L_12)
.L_12:
        /*001c*/ 	.word	0x00000000
        /*0020*/ 	.short	0x0002
        /*0022*/ 	.short	0x0010
        /*0024*/ 	.byte	0x00, 0xf4, 0x21, 0x00


	//----- nvinfo : EIATTR_KPARAM_INFO
	.align		4
.L_13:
        /*0028*/ 	.byte	0x04, 0x17
        /*002a*/ 	.short	(.L_15 - .L_14)
.L_14:
        /*002c*/ 	.word	0x00000000
        /*0030*/ 	.short	0x0001
        /*0032*/ 	.short	0x0008
        /*0034*/ 	.byte	0x00, 0xf4, 0x21, 0x00


	//----- nvinfo : EIATTR_KPARAM_INFO
	.align		4
.L_15:
        /*0038*/ 	.byte	0x04, 0x17
        /*003a*/ 	.short	(.L_17 - .L_16)
.L_16:
        /*003c*/ 	.word	0x00000000
        /*0040*/ 	.short	0x0000
        /*0042*/ 	.short	0x0000
        /*0044*/ 	.byte	0x00, 0xf4, 0x21, 0x00


	//----- nvinfo : EIATTR_SPARSE_MMA_MASK
	.align		4
.L_17:
        /*0048*/ 	.byte	0x03, 0x50
        /*004a*/ 	.short	0x0000


	//----- nvinfo : EIATTR_MAXREG_COUNT
	.align		4
        /*004c*/ 	.byte	0x03, 0x1b
        /*004e*/ 	.short	0x00ff


	//----- nvinfo : EIATTR_EXIT_INSTR_OFFSETS
	.align		4
        /*0050*/ 	.byte	0x04, 0x1c
        /*0052*/ 	.short	(.L_19 - .L_18)


	//   ....[0]....
.L_18:
        /*0054*/ 	.word	0x00000190


	//----- nvinfo : EIATTR_REQNTID
	.align		4
.L_19:
        /*0058*/ 	.byte	0x04, 0x10
        /*005a*/ 	.short	(.L_21 - .L_20)
.L_20:
        /*005c*/ 	.word	0x00000080
        /*0060*/ 	.word	0x00000001
        /*0064*/ 	.word	0x00000001


	//----- nvinfo : EIATTR_CBANK_PARAM_SIZE
	.align		4
.L_21:
        /*0068*/ 	.byte	0x03, 0x19
        /*006a*/ 	.short	0x001c


	//----- nvinfo : EIATTR_PARAM_CBANK
	.align		4
        /*006c*/ 	.byte	0x04, 0x0a
        /*006e*/ 	.short	(.L_23 - .L_22)
	.align		4
.L_22:
        /*0070*/ 	.word	index@(.nv.constant0.triton_poi_fused_add_clone_33)
        /*0074*/ 	.short	0x0210
        /*0076*/ 	.short	0x001c


	//----- nvinfo : EIATTR_SW_WAR
	.align		4
.L_23:
        /*0078*/ 	.byte	0x04, 0x36
        /*007a*/ 	.short	(.L_25 - .L_24)
.L_24:
        /*007c*/ 	.word	0x00000008
.L_25:


//--------------------- .nv.callgraph             --------------------------
	.section	.nv.callgraph,"",@"SHT_CUDA_CALLGRAPH"
	.align	4
	.sectionentsize	8
	.align		4
        /*0000*/ 	.word	0x00000000
	.align		4
        /*0004*/ 	.word	0xffffffff
	.align		4
        /*0008*/ 	.word	0x00000000
	.align		4
        /*000c*/ 	.word	0xfffffffe
	.align		4
        /*0010*/ 	.word	0x00000000
	.align		4
        /*0014*/ 	.word	0xfffffffd
	.align		4
        /*0018*/ 	.word	0x00000000
	.align		4
        /*001c*/ 	.word	0xfffffffc


//--------------------- .text.triton_poi_fused_add_clone_33 --------------------------
	.section	.text.triton_poi_fused_add_clone_33,"ax",@progbits
	.align	128
        .global         triton_poi_fused_add_clone_33
        .type           triton_poi_fused_add_clone_33,@function
        .size           triton_poi_fused_add_clone_33,(.L_x_1 - triton_poi_fused_add_clone_33)
        .other          triton_poi_fused_add_clone_33,@"STO_CUDA_ENTRY STV_DEFAULT"
triton_poi_fused_add_clone_33:
.text.triton_poi_fused_add_clone_33:
[----:B------:R-:W-:Y:S01]  /*0000*/  LDC R1, c[0x0][0x28] ;  /* 0x00000a00ff017b82 */ /* 0x000fe20000000800 */
[----:B------:R-:W1:Y:S07]  /*0010*/  S2R R0, SR_TID.X ;  /* 0x0000000000007919 */ /* 0x000e6e0000002100 */
[----:B------:R-:W2:Y:S01]  /*0020*/  LDC.64 R4, c[0x0][0x218] ;  /* 0x00008600ff047b82 */ /* 0x000ea20000000a00 */
[----:B------:R-:W-:Y:S01]  /*0030*/  ULDC.64 UR4, c[0x0][0x208] ;  /* 0x0000820000047ab9 */ /* 0x000fe20000000a00 */
[----:B------:R-:W3:Y:S06]  /*0040*/  S2R R9, SR_CTAID.X ;  /* 0x0000000000097919 */ /* 0x000eec0000002500 */
[----:B------:R-:W4:Y:S01]  /*0050*/  LDC.64 R2, c[0x0][0x210] ;  /* 0x00008400ff027b82 */ /* 0x000f220000000a00 */
[----:B-1----:R-:W-:-:S05]  /*0060*/  IMAD.SHL.U32 R0, R0, 0x2, RZ ;  /* 0x0000000200007824 */ /* 0x002fca00078e00ff */
[----:B------:R-:W-:-:S05]  /*0070*/  LOP3.LUT R0, R0, 0xfe, RZ, 0xc0, !PT ;  /* 0x000000fe00007812 */ /* 0x000fca00078ec0ff */
[----:B---3--:R-:W-:-:S04]  /*0080*/  IMAD R9, R9, 0x100, R0 ;  /* 0x0000010009097824 */ /* 0x008fc800078e0200 */
[----:B--2---:R-:W-:Y:S01]  /*0090*/  IMAD.WIDE R4, R9, 0x4, R4 ;  /* 0x0000000409047825 */ /* 0x004fe200078e0204 */
[----:B------:R-:W-:-:S04]  /*00a0*/  SHF.R.S32.HI R0, RZ, 0x1f, R9 ;  /* 0x0000001fff007819 */ /* 0x000fc80000011409 */
[----:B------:R-:W-:Y:S01]  /*00b0*/  LEA.HI R0, R0, R9, RZ, 0xb ;  /* 0x0000000900007211 */ /* 0x000fe200078f58ff */
[----:B------:R-:W2:Y:S03]  /*00c0*/  LDG.E.64 R4, desc[UR4][R4.64] ;  /* 0x0000000404047981 */ /* 0x000ea6000c1e1b00 */
[C---:B------:R-:W-:Y:S02]  /*00d0*/  SHF.L.U32 R6, R0.reuse, 0x1, RZ ;  /* 0x0000000100067819 */ /* 0x040fe400000006ff */
[----:B------:R-:W-:Y:S02]  /*00e0*/  LOP3.LUT R0, R0, 0xfffff800, RZ, 0xc0, !PT ;  /* 0xfffff80000007812 */ /* 0x000fe400078ec0ff */
[----:B------:R-:W-:-:S04]  /*00f0*/  LOP3.LUT R6, R6, 0xfffff000, RZ, 0xc0, !PT ;  /* 0xfffff00006067812 */ /* 0x000fc800078ec0ff */
[----:B------:R-:W-:-:S04]  /*0100*/  IADD3 R0, R6, R9, -R0 ;  /* 0x0000000906007210 */ /* 0x000fc80007ffe800 */
[----:B------:R-:W-:-:S05]  /*0110*/  IADD3 R7, R0, 0x800, RZ ;  /* 0x0000080000077810 */ /* 0x000fca0007ffe0ff */
[----:B----4-:R-:W-:Y:S02]  /*0120*/  IMAD.WIDE R2, R7, 0x4, R2 ;  /* 0x0000000407027825 */ /* 0x010fe400078e0202 */
[----:B------:R-:W1:Y:S04]  /*0130*/  LDC.64 R6, c[0x0][0x220] ;  /* 0x00008800ff067b82 */ /* 0x000e680000000a00 */
[----:B------:R-:W2:Y:S01]  /*0140*/  LDG.E.64 R2, desc[UR4][R2.64] ;  /* 0x0000000402027981 */ /* 0x000ea2000c1e1b00 */
[----:B-1----:R-:W-:-:S04]  /*0150*/  IMAD.WIDE R6, R9, 0x4, R6 ;  /* 0x0000000409067825 */ /* 0x002fc800078e0206 */
[----:B--2---:R-:W-:Y:S01]  /*0160*/  FADD R8, R2, R4 ;  /* 0x0000000402087221 */ /* 0x004fe20000000000 */
[----:B------:R-:W-:-:S05]  /*0170*/  FADD R9, R3, R5 ;  /* 0x0000000503097221 */ /* 0x000fca0000000000 */
[----:B------:R-:W-:Y:S01]  /*0180*/  STG.E.64 desc[UR4][R6.64], R8 ;  /* 0x0000000806007986 */ /* 0x000fe2000c101b04 */
[----:B------:R-:W-:Y:S05]  /*0190*/  EXIT ;  /* 0x000000000000794d */ /* 0x000fea0003800000 */
.L_x_0:
[----:B------:R-:W-:-:S00]  /*01a0*/  BRA `(.L_x_0) ;  /* 0xfffffffc00fc7947 */ /* 0x000fc0000383ffff */
[----:B------:R-:W-:-:S00]  /*01b0*/  NOP ;  /* 0x0000000000007918 */ /* 0x000fc00000000000 */
        /* <DEDUP_REMOVED lines=12> */
.L_x_1:


//--------------------- .nv.constant0.triton_poi_fused_add_clone_33 --------------------------
	.section	.nv.constant0.triton_poi_fused_add_clone_33,"a",@progbits
	.sectionflags	@""
	.align	4
.nv.constant0.triton_poi_fused_add_clone_33:
	.zero		556
